//
// Generated by NVIDIA NVVM Compiler
//
// Compiler Build ID: CL-36424714
// Cuda compilation tools, release 13.0, V13.0.88
// Based on NVVM 20.0.0
//

.version 9.0
.target sm_100
.address_size 64

	// .globl	_Z6kernelPfi

.visible .entry _Z6kernelPfi(
	.param .u64 .ptr .align 1 _Z6kernelPfi_param_0,
	.param .u32 _Z6kernelPfi_param_1
)
{
	.reg .pred 	%p<2>;
	.reg .b32 	%r<6>;
	.reg .b32 	%f<3>;
	.reg .b64 	%rd<5>;

	ld.param.u64 	%rd1, [_Z6kernelPfi_param_0];
	ld.param.u32 	%r2, [_Z6kernelPfi_param_1];
	mov.u32 	%r3, %ctaid.x;
	mov.u32 	%r4, %ntid.x;
	mov.u32 	%r5, %tid.x;
	mad.lo.s32 	%r1, %r3, %r4, %r5;
	setp.ge.s32 	%p1, %r1, %r2;
	@%p1 bra 	$L__BB0_2;
	cvta.to.global.u64 	%rd2, %rd1;
	mul.wide.s32 	%rd3, %r1, 4;
	add.s64 	%rd4, %rd2, %rd3;
	ld.global.f32 	%f1, [%rd4];
	add.f32 	%f2, %f1, %f1;
	st.global.f32 	[%rd4], %f2;
$L__BB0_2:
	ret;

}


// ===== COMPILED SASS (sm_100) =====

	.target	sm_100

	.elftype	@"ET_EXEC"


//--------------------- .note.nv.tkinfo           --------------------------
	.section	.note.nv.tkinfo,"",@"SHT_NOTE"
	.sectionflags	@"SHF_NOTE_NV_TKINFO"
	.tkinfo
        /*0018*/ 	.word	0x00000002
        /*0030*/ 	.string	""
        /*0030*/ 	.string	"ptxas"
        /*0030*/ 	.string	"Cuda compilation tools, release 13.0, V13.0.88"
        /*0030*/ 	.string	"Build cuda_13.0.r13.0/compiler.36424714_0"
        /*0030*/ 	.string	"-arch sm_100 -m 64 "



//--------------------- .note.nv.cuinfo           --------------------------
	.section	.note.nv.cuinfo,"",@"SHT_NOTE"
	.sectionflags	@"SHF_NOTE_NV_CUINFO"
        /*0018*/ 	.short	0x0002
        /*001a*/ 	.short	0x0064
        /*001c*/ 	.short	0x0082
	.zero		2


//--------------------- .nv.info                  --------------------------
	.section	.nv.info,"",@"SHT_CUDA_INFO"
	.align	4


	//----- nvinfo : EIATTR_REGCOUNT
	.align		4
        /*0000*/ 	.byte	0x04, 0x2f
        /*0002*/ 	.short	(.L_1 - .L_0)
	.align		4
.L_0:
        /*0004*/ 	.word	index@(_Z6kernelPfi)
        /*0008*/ 	.word	0x00000008


	//----- nvinfo : EIATTR_FRAME_SIZE
	.align		4
.L_1:
        /*000c*/ 	.byte	0x04, 0x11
        /*000e*/ 	.short	(.L_3 - .L_2)
	.align		4
.L_2:
        /*0010*/ 	.word	index@(_Z6kernelPfi)
        /*0014*/ 	.word	0x00000000


	//----- nvinfo : EIATTR_MIN_STACK_SIZE
	.align		4
.L_3:
        /*0018*/ 	.byte	0x04, 0x12
        /*001a*/ 	.short	(.L_5 - .L_4)
	.align		4
.L_4:
        /*001c*/ 	.word	index@(_Z6kernelPfi)
        /*0020*/ 	.word	0x00000000
.L_5:


//--------------------- .nv.compat                --------------------------
	.section	.nv.compat,"",@"SHT_CUDA_COMPAT_INFO"
	.align	4
        /*0000*/ 	.byte	0x02, 0x09, 0x00, 0x00, 0x02, 0x02, 0x01, 0x00, 0x02, 0x05, 0x05, 0x00, 0x03, 0x07, 0x01, 0x01
        /*0010*/ 	.byte	0x02, 0x03, 0x00, 0x00, 0x02, 0x06, 0x01, 0x00, 0x04, 0x0b, 0x08, 0x00, 0x09, 0x00, 0x00, 0x00
        /*0020*/ 	.byte	0x00, 0x00, 0x00, 0x00


//--------------------- .nv.info._Z6kernelPfi     --------------------------
	.section	.nv.info._Z6kernelPfi,"",@"SHT_CUDA_INFO"
	.sectionflags	@""
	.align	4


	//----- nvinfo : EIATTR_CUDA_API_VERSION
	.align		4
        /*0000*/ 	.byte	0x04, 0x37
        /*0002*/ 	.short	(.L_7 - .L_6)
.L_6:
        /*0004*/ 	.word	0x00000082


	//----- nvinfo : EIATTR_KPARAM_INFO
	.align		4
.L_7:
        /*0008*/ 	.byte	0x04, 0x17
        /*000a*/ 	.short	(.L_9 - .L_8)
.L_8:
        /*000c*/ 	.word	0x00000000
        /*0010*/ 	.short	0x0001
        /*0012*/ 	.short	0x0008
        /*0014*/ 	.byte	0x00, 0xf0, 0x11, 0x00


	//----- nvinfo : EIATTR_KPARAM_INFO
	.align		4
.L_9:
        /*0018*/ 	.byte	0x04, 0x17
        /*001a*/ 	.short	(.L_11 - .L_10)
.L_10:
        /*001c*/ 	.word	0x00000000
        /*0020*/ 	.short	0x0000
        /*0022*/ 	.short	0x0000
        /*0024*/ 	.byte	0x00, 0xf5, 0x21, 0x00


	//----- nvinfo : EIATTR_SPARSE_MMA_MASK
	.align		4
.L_11:
        /*0028*/ 	.byte	0x03, 0x50
        /*002a*/ 	.short	0x0000


	//----- nvinfo : EIATTR_MAXREG_COUNT
	.align		4
        /*002c*/ 	.byte	0x03, 0x1b
        /*002e*/ 	.short	0x00ff


	//----- nvinfo : EIATTR_MERCURY_ISA_VERSION
	.align		4
        /*0030*/ 	.byte	0x03, 0x5f
        /*0032*/ 	.short	0x0101


	//----- nvinfo : EIATTR_VRC_CTA_INIT_COUNT
	.align		4
        /*0034*/ 	.byte	0x02, 0x4a
	.zero		1
	.zero		1


	//----- nvinfo : EIATTR_EXIT_INSTR_OFFSETS
	.align		4
        /*0038*/ 	.byte	0x04, 0x1c
        /*003a*/ 	.short	(.L_13 - .L_12)


	//   ....[0]....
.L_12:
        /*003c*/ 	.word	0x00000070


	//   ....[1]....
        /*0040*/ 	.word	0x000000e0


	//----- nvinfo : EIATTR_CBANK_PARAM_SIZE
	.align		4
.L_13:
        /*0044*/ 	.byte	0x03, 0x19
        /*0046*/ 	.short	0x000c


	//----- nvinfo : EIATTR_PARAM_CBANK
	.align		4
        /*0048*/ 	.byte	0x04, 0x0a
        /*004a*/ 	.short	(.L_15 - .L_14)
	.align		4
.L_14:
        /*004c*/ 	.word	index@(.nv.constant0._Z6kernelPfi)
        /*0050*/ 	.short	0x0380
        /*0052*/ 	.short	0x000c


	//----- nvinfo : EIATTR_SW_WAR
	.align		4
.L_15:
        /*0054*/ 	.byte	0x04, 0x36
        /*0056*/ 	.short	(.L_17 - .L_16)
.L_16:
        /*0058*/ 	.word	0x00000008
.L_17:


//--------------------- .nv.callgraph             --------------------------
	.section	.nv.callgraph,"",@"SHT_CUDA_CALLGRAPH"
	.align	4
	.sectionentsize	8
	.align		4
        /*0000*/ 	.word	0x00000000
	.align		4
        /*0004*/ 	.word	0xffffffff
	.align		4
        /*0008*/ 	.word	0x00000000
	.align		4
        /*000c*/ 	.word	0xfffffffe
	.align		4
        /*0010*/ 	.word	0x00000000
	.align		4
        /*0014*/ 	.word	0xfffffffd
	.align		4
        /*0018*/ 	.word	0x00000000
	.align		4
        /*001c*/ 	.word	0xfffffffc


//--------------------- .text._Z6kernelPfi        --------------------------
	.section	.text._Z6kernelPfi,"ax",@progbits
	.align	128
        .global         _Z6kernelPfi
        .type           _Z6kernelPfi,@function
        .size           _Z6kernelPfi,(.L_x_1 - _Z6kernelPfi)
        .other          _Z6kernelPfi,@"STO_CUDA_ENTRY STV_DEFAULT"
_Z6kernelPfi:
.text._Z6kernelPfi:
[----:B------:R-:W-:Y:S01]  /*0000*/  LDC R1, c[0x0][0x37c] ;  /* 0x0000df00ff017b82 */ /* 0x000fe20000000800 */
[----:B------:R-:W0:Y:S07]  /*0010*/  S2R R0, SR_TID.X ;  /* 0x0000000000007919 */ /* 0x000e2e0000002100 */
[----:B------:R-:W0:Y:S01]  /*0020*/  S2UR UR4, SR_CTAID.X ;  /* 0x00000000000479c3 */ /* 0x000e220000002500 */
[----:B------:R-:W1:Y:S07]  /*0030*/  LDCU UR5, c[0x0][0x388] ;  /* 0x00007100ff0577ac */ /* 0x000e6e0008000800 */
[----:B------:R-:W0:Y:S02]  /*0040*/  LDC R5, c[0x0][0x360] ;  /* 0x0000d800ff057b82 */ /* 0x000e240000000800 */
[----:B0-----:R-:W-:-:S05]  /*0050*/  IMAD R5, R5, UR4, R0 ;  /* 0x0000000405057c24 */ /* 0x001fca000f8e0200 */
[----:B-1----:R-:W-:-:S13]  /*0060*/  ISETP.GE.AND P0, PT, R5, UR5, PT ;  /* 0x0000000505007c0c */ /* 0x002fda000bf06270 */
[----:B------:R-:W-:Y:S05]  /*0070*/  @P0 EXIT ;  /* 0x000000000000094d */ /* 0x000fea0003800000 */
[----:B------:R-:W0:Y:S01]  /*0080*/  LDC.64 R2, c[0x0][0x380] ;  /* 0x0000e000ff027b82 */ /* 0x000e220000000a00 */
[----:B------:R-:W1:Y:S01]  /*0090*/  LDCU.64 UR4, c[0x0][0x358] ;  /* 0x00006b00ff0477ac */ /* 0x000e620008000a00 */
[----:B0-----:R-:W-:-:S05]  /*00a0*/  IMAD.WIDE R2, R5, 0x4, R2 ;  /* 0x0000000405027825 */ /* 0x001fca00078e0202 */
[----:B-1----:R-:W2:Y:S02]  /*00b0*/  LDG.E R0, desc[UR4][R2.64] ;  /* 0x0000000402007981 */ /* 0x002ea4000c1e1900 */
[----:B--2---:R-:W-:-:S05]  /*00c0*/  FADD R5, R0, R0 ;  /* 0x0000000000057221 */ /* 0x004fca0000000000 */
[----:B------:R-:W-:Y:S01]  /*00d0*/  STG.E desc[UR4][R2.64], R5 ;  /* 0x0000000502007986 */ /* 0x000fe2000c101904 */
[----:B------:R-:W-:Y:S05]  /*00e0*/  EXIT ;  /* 0x000000000000794d */ /* 0x000fea0003800000 */
.L_x_0:
[----:B------:R-:W-:-:S00]  /*00f0*/  BRA `(.L_x_0) ;  /* 0xfffffffc00fc7947 */ /* 0x000fc0000383ffff */
[----:B------:R-:W-:-:S00]  /*0100*/  NOP ;  /* 0x0000000000007918 */ /* 0x000fc00000000000 */
[----:B------:R-:W-:-:S00]  /*0110*/  NOP ;  /* 0x0000000000007918 */ /* 0x000fc00000000000 */
[----:B------:R-:W-:-:S00]  /*0120*/  NOP ;  /* 0x0000000000007918 */ /* 0x000fc00000000000 */
[----:B------:R-:W-:-:S00]  /*0130*/  NOP ;  /* 0x0000000000007918 */ /* 0x000fc00000000000 */
[----:B------:R-:W-:-:S00]  /*0140*/  NOP ;  /* 0x0000000000007918 */ /* 0x000fc00000000000 */
[----:B------:R-:W-:-:S00]  /*0150*/  NOP ;  /* 0x0000000000007918 */ /* 0x000fc00000000000 */
[----:B------:R-:W-:-:S00]  /*0160*/  NOP ;  /* 0x0000000000007918 */ /* 0x000fc00000000000 */
[----:B------:R-:W-:-:S00]  /*0170*/  NOP ;  /* 0x0000000000007918 */ /* 0x000fc00000000000 */
.L_x_1:


//--------------------- .nv.shared.reserved.0     --------------------------
	.section	.nv.shared.reserved.0,"aw",@nobits
	.weak		__nv_reservedSMEM_offset_0_alias
	.size		__nv_reservedSMEM_offset_0_alias, 0, 64
	.other		__nv_reservedSMEM_offset_0_alias,@"STO_CUDA_RESERVED_SHARED STV_DEFAULT"
__nv_reservedSMEM_offset_0_alias:
	.zero		0
	.zero		64


//--------------------- .nv.constant0._Z6kernelPfi --------------------------
	.section	.nv.constant0._Z6kernelPfi,"a",@progbits
	.sectionflags	@""
	.align	4
.nv.constant0._Z6kernelPfi:
	.zero		908


//--------------------- SYMBOLS --------------------------

	.type		.nv.reservedSmem.offset0,@object
	.size		.nv.reservedSmem.offset0,0x4
